//
// Generated by NVIDIA NVVM Compiler
//
// Compiler Build ID: CL-36424714
// Cuda compilation tools, release 13.0, V13.0.88
// Based on NVVM 20.0.0
//

.version 9.0
.target sm_100
.address_size 64

	// .globl	_Z21generateRandomNumbersP24curandStatePhilox4_32_10Pf
.global .align 4 .b8 precalc_xorwow_matrix[102400];
.global .align 4 .b8 precalc_xorwow_offset_matrix[102400];
.global .align 4 .b8 mrg32k3aM1[2304];
.global .align 4 .b8 mrg32k3aM2[2304];
.global .align 4 .b8 mrg32k3aM1SubSeq[2016];
.global .align 4 .b8 mrg32k3aM2SubSeq[2016];
.global .align 4 .b8 mrg32k3aM1Seq[2304];
.global .align 4 .b8 mrg32k3aM2Seq[2304];
.const .align 8 .b8 __cr_lgamma_table[72];

.visible .entry _Z21generateRandomNumbersP24curandStatePhilox4_32_10Pf(
	.param .u64 .ptr .align 1 _Z21generateRandomNumbersP24curandStatePhilox4_32_10Pf_param_0,
	.param .u64 .ptr .align 1 _Z21generateRandomNumbersP24curandStatePhilox4_32_10Pf_param_1
)
{
	.reg .b32 	%r<102>;
	.reg .b32 	%f<3>;
	.reg .b64 	%rd<10>;

	ld.param.u64 	%rd1, [_Z21generateRandomNumbersP24curandStatePhilox4_32_10Pf_param_0];
	ld.param.u64 	%rd2, [_Z21generateRandomNumbersP24curandStatePhilox4_32_10Pf_param_1];
	cvta.to.global.u64 	%rd3, %rd1;
	mov.u32 	%r1, %tid.x;
	mov.u32 	%r2, %ctaid.x;
	mov.u32 	%r3, %ntid.x;
	mad.lo.s32 	%r4, %r2, %r3, %r1;
	mul.wide.s32 	%rd4, %r4, 64;
	add.s64 	%rd5, %rd3, %rd4;
	shr.s32 	%r5, %r4, 31;
	mov.b32 	%r6, 0;
	st.global.v2.u32 	[%rd5+48], {%r6, %r6};
	mov.b64 	%rd6, 0;
	st.global.u64 	[%rd5+56], %rd6;
	mov.b32 	%r7, -766435501;
	mul.hi.u32 	%r8, %r7, %r6;
	mov.b32 	%r9, -845247145;
	mul.hi.u32 	%r10, %r9, %r6;
	xor.b32  	%r11, %r10, %r4;
	xor.b32  	%r12, %r8, %r5;
	add.s32 	%r13, %r4, -1640531527;
	add.s32 	%r14, %r5, -1150833019;
	mul.hi.u32 	%r15, %r7, %r11;
	mul.lo.s32 	%r16, %r11, -766435501;
	mul.hi.u32 	%r17, %r9, %r12;
	mul.lo.s32 	%r18, %r12, -845247145;
	xor.b32  	%r19, %r13, %r17;
	xor.b32  	%r20, %r15, %r14;
	add.s32 	%r21, %r4, 1013904242;
	add.s32 	%r22, %r5, 1993301258;
	mul.hi.u32 	%r23, %r7, %r19;
	mul.lo.s32 	%r24, %r19, -766435501;
	mul.hi.u32 	%r25, %r9, %r20;
	mul.lo.s32 	%r26, %r20, -845247145;
	xor.b32  	%r27, %r18, %r21;
	xor.b32  	%r28, %r27, %r25;
	xor.b32  	%r29, %r22, %r16;
	xor.b32  	%r30, %r29, %r23;
	add.s32 	%r31, %r4, -626627285;
	add.s32 	%r32, %r5, 842468239;
	mul.hi.u32 	%r33, %r7, %r28;
	mul.lo.s32 	%r34, %r28, -766435501;
	mul.hi.u32 	%r35, %r9, %r30;
	mul.lo.s32 	%r36, %r30, -845247145;
	xor.b32  	%r37, %r26, %r31;
	xor.b32  	%r38, %r37, %r35;
	xor.b32  	%r39, %r24, %r32;
	xor.b32  	%r40, %r39, %r33;
	add.s32 	%r41, %r4, 2027808484;
	add.s32 	%r42, %r5, -308364780;
	mul.hi.u32 	%r43, %r7, %r38;
	mul.lo.s32 	%r44, %r38, -766435501;
	mul.hi.u32 	%r45, %r9, %r40;
	mul.lo.s32 	%r46, %r40, -845247145;
	xor.b32  	%r47, %r36, %r41;
	xor.b32  	%r48, %r47, %r45;
	xor.b32  	%r49, %r34, %r42;
	xor.b32  	%r50, %r49, %r43;
	add.s32 	%r51, %r4, 387276957;
	add.s32 	%r52, %r5, -1459197799;
	mul.hi.u32 	%r53, %r7, %r48;
	mul.lo.s32 	%r54, %r48, -766435501;
	mul.hi.u32 	%r55, %r9, %r50;
	mul.lo.s32 	%r56, %r50, -845247145;
	xor.b32  	%r57, %r46, %r51;
	xor.b32  	%r58, %r57, %r55;
	xor.b32  	%r59, %r44, %r52;
	xor.b32  	%r60, %r59, %r53;
	add.s32 	%r61, %r4, -1253254570;
	add.s32 	%r62, %r5, 1684936478;
	mul.hi.u32 	%r63, %r7, %r58;
	mul.lo.s32 	%r64, %r58, -766435501;
	mul.hi.u32 	%r65, %r9, %r60;
	mul.lo.s32 	%r66, %r60, -845247145;
	xor.b32  	%r67, %r56, %r61;
	xor.b32  	%r68, %r67, %r65;
	xor.b32  	%r69, %r54, %r62;
	xor.b32  	%r70, %r69, %r63;
	add.s32 	%r71, %r4, 1401181199;
	add.s32 	%r72, %r5, 534103459;
	mul.hi.u32 	%r73, %r7, %r68;
	mul.lo.s32 	%r74, %r68, -766435501;
	mul.hi.u32 	%r75, %r9, %r70;
	mul.lo.s32 	%r76, %r70, -845247145;
	xor.b32  	%r77, %r66, %r71;
	xor.b32  	%r78, %r77, %r75;
	xor.b32  	%r79, %r64, %r72;
	xor.b32  	%r80, %r79, %r73;
	add.s32 	%r81, %r4, -239350328;
	add.s32 	%r82, %r5, -616729560;
	mul.hi.u32 	%r83, %r7, %r78;
	mul.lo.s32 	%r84, %r78, -766435501;
	mul.hi.u32 	%r85, %r9, %r80;
	mul.lo.s32 	%r86, %r80, -845247145;
	xor.b32  	%r87, %r76, %r81;
	xor.b32  	%r88, %r87, %r85;
	xor.b32  	%r89, %r74, %r82;
	xor.b32  	%r90, %r89, %r83;
	add.s32 	%r91, %r4, -1879881855;
	add.s32 	%r92, %r5, -1767562579;
	mul.hi.u32 	%r93, %r7, %r88;
	mul.lo.s32 	%r94, %r88, -766435501;
	mul.hi.u32 	%r95, %r9, %r90;
	mul.lo.s32 	%r96, %r90, -845247145;
	xor.b32  	%r97, %r86, %r91;
	xor.b32  	%r98, %r97, %r95;
	xor.b32  	%r99, %r84, %r92;
	xor.b32  	%r100, %r99, %r93;
	st.global.v4.u32 	[%rd5], {%r6, %r6, %r6, %r6};
	st.global.v4.u32 	[%rd5+16], {%r98, %r96, %r100, %r94};
	mov.b32 	%r101, 1;
	st.global.v4.u32 	[%rd5+32], {%r4, %r5, %r101, %r6};
	cvta.to.global.u64 	%rd7, %rd2;
	cvt.rn.f32.u32 	%f1, %r98;
	fma.rn.f32 	%f2, %f1, 0f2F800000, 0f2F000000;
	mul.wide.s32 	%rd8, %r4, 4;
	add.s64 	%rd9, %rd7, %rd8;
	st.global.f32 	[%rd9], %f2;
	ret;

}


// ===== COMPILED SASS (sm_100) =====

	.target	sm_100

	.elftype	@"ET_EXEC"


//--------------------- .note.nv.tkinfo           --------------------------
	.section	.note.nv.tkinfo,"",@"SHT_NOTE"
	.sectionflags	@"SHF_NOTE_NV_TKINFO"
	.tkinfo
        /*0018*/ 	.word	0x00000002
        /*0030*/ 	.string	""
        /*0030*/ 	.string	"ptxas"
        /*0030*/ 	.string	"Cuda compilation tools, release 13.0, V13.0.88"
        /*0030*/ 	.string	"Build cuda_13.0.r13.0/compiler.36424714_0"
        /*0030*/ 	.string	"-arch sm_100 -m 64 "



//--------------------- .note.nv.cuinfo           --------------------------
	.section	.note.nv.cuinfo,"",@"SHT_NOTE"
	.sectionflags	@"SHF_NOTE_NV_CUINFO"
        /*0018*/ 	.short	0x0002
        /*001a*/ 	.short	0x0064
        /*001c*/ 	.short	0x0082
	.zero		2


//--------------------- .nv.info                  --------------------------
	.section	.nv.info,"",@"SHT_CUDA_INFO"
	.align	4


	//----- nvinfo : EIATTR_REGCOUNT
	.align		4
        /*0000*/ 	.byte	0x04, 0x2f
        /*0002*/ 	.short	(.L_10 - .L_9)
	.align		4
.L_9:
        /*0004*/ 	.word	index@(_Z21generateRandomNumbersP24curandStatePhilox4_32_10Pf)
        /*0008*/ 	.word	0x00000014


	//----- nvinfo : EIATTR_FRAME_SIZE
	.align		4
.L_10:
        /*000c*/ 	.byte	0x04, 0x11
        /*000e*/ 	.short	(.L_12 - .L_11)
	.align		4
.L_11:
        /*0010*/ 	.word	index@(_Z21generateRandomNumbersP24curandStatePhilox4_32_10Pf)
        /*0014*/ 	.word	0x00000000


	//----- nvinfo : EIATTR_MIN_STACK_SIZE
	.align		4
.L_12:
        /*0018*/ 	.byte	0x04, 0x12
        /*001a*/ 	.short	(.L_14 - .L_13)
	.align		4
.L_13:
        /*001c*/ 	.word	index@(_Z21generateRandomNumbersP24curandStatePhilox4_32_10Pf)
        /*0020*/ 	.word	0x00000000
.L_14:


//--------------------- .nv.compat                --------------------------
	.section	.nv.compat,"",@"SHT_CUDA_COMPAT_INFO"
	.align	4
        /*0000*/ 	.byte	0x02, 0x09, 0x00, 0x00, 0x02, 0x02, 0x01, 0x00, 0x02, 0x05, 0x05, 0x00, 0x03, 0x07, 0x01, 0x01
        /*0010*/ 	.byte	0x02, 0x03, 0x00, 0x00, 0x02, 0x06, 0x01, 0x00, 0x04, 0x0b, 0x08, 0x00, 0x09, 0x00, 0x00, 0x00
        /*0020*/ 	.byte	0x00, 0x00, 0x00, 0x00


//--------------------- .nv.info._Z21generateRandomNumbersP24curandStatePhilox4_32_10Pf --------------------------
	.section	.nv.info._Z21generateRandomNumbersP24curandStatePhilox4_32_10Pf,"",@"SHT_CUDA_INFO"
	.sectionflags	@""
	.align	4


	//----- nvinfo : EIATTR_CUDA_API_VERSION
	.align		4
        /*0000*/ 	.byte	0x04, 0x37
        /*0002*/ 	.short	(.L_16 - .L_15)
.L_15:
        /*0004*/ 	.word	0x00000082


	//----- nvinfo : EIATTR_KPARAM_INFO
	.align		4
.L_16:
        /*0008*/ 	.byte	0x04, 0x17
        /*000a*/ 	.short	(.L_18 - .L_17)
.L_17:
        /*000c*/ 	.word	0x00000000
        /*0010*/ 	.short	0x0001
        /*0012*/ 	.short	0x0008
        /*0014*/ 	.byte	0x00, 0xf5, 0x21, 0x00


	//----- nvinfo : EIATTR_KPARAM_INFO
	.align		4
.L_18:
        /*0018*/ 	.byte	0x04, 0x17
        /*001a*/ 	.short	(.L_20 - .L_19)
.L_19:
        /*001c*/ 	.word	0x00000000
        /*0020*/ 	.short	0x0000
        /*0022*/ 	.short	0x0000
        /*0024*/ 	.byte	0x00, 0xf5, 0x21, 0x00


	//----- nvinfo : EIATTR_SPARSE_MMA_MASK
	.align		4
.L_20:
        /*0028*/ 	.byte	0x03, 0x50
        /*002a*/ 	.short	0x0000


	//----- nvinfo : EIATTR_MAXREG_COUNT
	.align		4
        /*002c*/ 	.byte	0x03, 0x1b
        /*002e*/ 	.short	0x00ff


	//----- nvinfo : EIATTR_MERCURY_ISA_VERSION
	.align		4
        /*0030*/ 	.byte	0x03, 0x5f
        /*0032*/ 	.short	0x0101


	//----- nvinfo : EIATTR_VRC_CTA_INIT_COUNT
	.align		4
        /*0034*/ 	.byte	0x02, 0x4a
	.zero		1
	.zero		1


	//----- nvinfo : EIATTR_EXIT_INSTR_OFFSETS
	.align		4
        /*0038*/ 	.byte	0x04, 0x1c
        /*003a*/ 	.short	(.L_22 - .L_21)


	//   ....[0]....
.L_21:
        /*003c*/ 	.word	0x000004e0


	//----- nvinfo : EIATTR_CBANK_PARAM_SIZE
	.align		4
.L_22:
        /*0040*/ 	.byte	0x03, 0x19
        /*0042*/ 	.short	0x0010


	//----- nvinfo : EIATTR_PARAM_CBANK
	.align		4
        /*0044*/ 	.byte	0x04, 0x0a
        /*0046*/ 	.short	(.L_24 - .L_23)
	.align		4
.L_23:
        /*0048*/ 	.word	index@(.nv.constant0._Z21generateRandomNumbersP24curandStatePhilox4_32_10Pf)
        /*004c*/ 	.short	0x0380
        /*004e*/ 	.short	0x0010


	//----- nvinfo : EIATTR_SW_WAR
	.align		4
.L_24:
        /*0050*/ 	.byte	0x04, 0x36
        /*0052*/ 	.short	(.L_26 - .L_25)
.L_25:
        /*0054*/ 	.word	0x00000008
.L_26:


//--------------------- .nv.callgraph             --------------------------
	.section	.nv.callgraph,"",@"SHT_CUDA_CALLGRAPH"
	.align	4
	.sectionentsize	8
	.align		4
        /*0000*/ 	.word	0x00000000
	.align		4
        /*0004*/ 	.word	0xffffffff
	.align		4
        /*0008*/ 	.word	0x00000000
	.align		4
        /*000c*/ 	.word	0xfffffffe
	.align		4
        /*0010*/ 	.word	0x00000000
	.align		4
        /*0014*/ 	.word	0xfffffffd
	.align		4
        /*0018*/ 	.word	0x00000000
	.align		4
        /*001c*/ 	.word	0xfffffffc


//--------------------- .nv.constant4             --------------------------
	.section	.nv.constant4,"a",@progbits
	.align	8
	.align		8
.nv.constant4:
        /*0000*/ 	.dword	precalc_xorwow_matrix
	.align		8
        /*0008*/ 	.dword	precalc_xorwow_offset_matrix
	.align		8
        /*0010*/ 	.dword	mrg32k3aM1
	.align		8
        /*0018*/ 	.dword	mrg32k3aM2
	.align		8
        /*0020*/ 	.dword	mrg32k3aM1SubSeq
	.align		8
        /*0028*/ 	.dword	mrg32k3aM2SubSeq
	.align		8
        /*0030*/ 	.dword	mrg32k3aM1Seq
	.align		8
        /*0038*/ 	.dword	mrg32k3aM2Seq


//--------------------- .nv.constant3             --------------------------
	.section	.nv.constant3,"a",@progbits
	.align	8
.nv.constant3:
	.type		__cr_lgamma_table,@object
	.size		__cr_lgamma_table,(.L_8 - __cr_lgamma_table)
__cr_lgamma_table:
        /*0000*/ 	.byte	0x00, 0x00, 0x00, 0x00, 0x00, 0x00, 0x00, 0x00, 0x00, 0x00, 0x00, 0x00, 0x00, 0x00, 0x00, 0x00
        /*0010*/ 	.byte	0xef, 0x39, 0xfa, 0xfe, 0x42, 0x2e, 0xe6, 0x3f, 0x02, 0x20, 0x2a, 0xfa, 0x0b, 0xab, 0xfc, 0x3f
        /*0020*/ 	.byte	0xf9, 0x2c, 0x92, 0x7c, 0xa7, 0x6c, 0x09, 0x40, 0xc9, 0x79, 0x44, 0x3c, 0x64, 0x26, 0x13, 0x40
        /*0030*/ 	.byte	0xca, 0x01, 0xcf, 0x3a, 0x27, 0x51, 0x1a, 0x40, 0x30, 0xcc, 0x2d, 0xf3, 0xe1, 0x0c, 0x21, 0x40
        /*0040*/ 	.byte	0x0d, 0xb7, 0xfc, 0x82, 0x8e, 0x35, 0x25, 0x40
.L_8:


//--------------------- .text._Z21generateRandomNumbersP24curandStatePhilox4_32_10Pf --------------------------
	.section	.text._Z21generateRandomNumbersP24curandStatePhilox4_32_10Pf,"ax",@progbits
	.align	128
        .global         _Z21generateRandomNumbersP24curandStatePhilox4_32_10Pf
        .type           _Z21generateRandomNumbersP24curandStatePhilox4_32_10Pf,@function
        .size           _Z21generateRandomNumbersP24curandStatePhilox4_32_10Pf,(.L_x_1 - _Z21generateRandomNumbersP24curandStatePhilox4_32_10Pf)
        .other          _Z21generateRandomNumbersP24curandStatePhilox4_32_10Pf,@"STO_CUDA_ENTRY STV_DEFAULT"
_Z21generateRandomNumbersP24curandStatePhilox4_32_10Pf:
.text._Z21generateRandomNumbersP24curandStatePhilox4_32_10Pf:
[----:B------:R-:W-:Y:S01]  /*0000*/  LDC R1, c[0x0][0x37c] ;  /* 0x0000df00ff017b82 */ /* 0x000fe20000000800 */
[----:B------:R-:W0:Y:S07]  /*0010*/  S2R R4, SR_TID.X ;  /* 0x0000000000047919 */ /* 0x000e2e0000002100 */
[----:B------:R-:W0:Y:S08]  /*0020*/  S2UR UR4, SR_CTAID.X ;  /* 0x00000000000479c3 */ /* 0x000e300000002500 */
[----:B------:R-:W0:Y:S02]  /*0030*/  LDC R3, c[0x0][0x360] ;  /* 0x0000d800ff037b82 */ /* 0x000e240000000800 */
[----:B0-----:R-:W-:Y:S01]  /*0040*/  IMAD R4, R3, UR4, R4 ;  /* 0x0000000403047c24 */ /* 0x001fe2000f8e0204 */
[----:B------:R-:W0:Y:S03]  /*0050*/  LDCU.64 UR4, c[0x0][0x358] ;  /* 0x00006b00ff0477ac */ /* 0x000e260008000a00 */
[----:B------:R-:W-:Y:S01]  /*0060*/  IMAD.WIDE.U32 R6, R4, -0x2daee0ad, RZ ;  /* 0xd2511f5304067825 */ /* 0x000fe200078e00ff */
[----:B------:R-:W-:-:S02]  /*0070*/  SHF.R.S32.HI R5, RZ, 0x1f, R4 ;  /* 0x0000001fff057819 */ /* 0x000fc40000011404 */
[----:B------:R-:W-:Y:S02]  /*0080*/  IADD3 R3, PT, PT, R4, -0x61c88647, RZ ;  /* 0x9e3779b904037810 */ /* 0x000fe40007ffe0ff */
[C---:B------:R-:W-:Y:S01]  /*0090*/  IADD3 R11, PT, PT, R5.reuse, 0x76cf5d0a, RZ ;  /* 0x76cf5d0a050b7810 */ /* 0x040fe20007ffe0ff */
[----:B------:R-:W-:-:S05]  /*00a0*/  IMAD.WIDE.U32 R8, R5, -0x326172a9, RZ ;  /* 0xcd9e8d5705087825 */ /* 0x000fca00078e00ff */
[----:B------:R-:W-:Y:S01]  /*00b0*/  LOP3.LUT R3, R3, R9, RZ, 0x3c, !PT ;  /* 0x0000000903037212 */ /* 0x000fe200078e3cff */
[----:B------:R-:W-:-:S04]  /*00c0*/  VIADD R9, R5, 0xbb67ae85 ;  /* 0xbb67ae8505097836 */ /* 0x000fc80000000000 */
[----:B------:R-:W-:Y:S01]  /*00d0*/  IMAD.WIDE.U32 R2, R3, -0x2daee0ad, RZ ;  /* 0xd2511f5303027825 */ /* 0x000fe200078e00ff */
[----:B------:R-:W-:-:S04]  /*00e0*/  LOP3.LUT R9, R7, R9, RZ, 0x3c, !PT ;  /* 0x0000000907097212 */ /* 0x000fc800078e3cff */
[----:B------:R-:W-:Y:S01]  /*00f0*/  LOP3.LUT R6, R3, R11, R6, 0x96, !PT ;  /* 0x0000000b03067212 */ /* 0x000fe200078e9606 */
[C---:B------:R-:W-:Y:S02]  /*0100*/  VIADD R3, R4.reuse, 0x3c6ef372 ;  /* 0x3c6ef37204037836 */ /* 0x040fe40000000000 */
[----:B------:R-:W-:Y:S01]  /*0110*/  IMAD.WIDE.U32 R10, R9, -0x326172a9, RZ ;  /* 0xcd9e8d57090a7825 */ /* 0x000fe200078e00ff */
[----:B------:R-:W-:-:S03]  /*0120*/  IADD3 R9, PT, PT, R4, -0x255992d5, RZ ;  /* 0xdaa66d2b04097810 */ /* 0x000fc60007ffe0ff */
[----:B------:R-:W-:Y:S01]  /*0130*/  IMAD.WIDE.U32 R6, R6, -0x326172a9, RZ ;  /* 0xcd9e8d5706067825 */ /* 0x000fe200078e00ff */
[----:B------:R-:W-:-:S04]  /*0140*/  LOP3.LUT R3, R11, R8, R3, 0x96, !PT ;  /* 0x000000080b037212 */ /* 0x000fc800078e9603 */
[----:B------:R-:W-:Y:S01]  /*0150*/  LOP3.LUT R9, R7, R10, R9, 0x96, !PT ;  /* 0x0000000a07097212 */ /* 0x000fe200078e9609 */
[----:B------:R-:W-:Y:S02]  /*0160*/  VIADD R7, R5, 0x32370b8f ;  /* 0x32370b8f05077836 */ /* 0x000fe40000000000 */
[----:B------:R-:W-:Y:S01]  /*0170*/  IMAD.WIDE.U32 R10, R3, -0x2daee0ad, RZ ;  /* 0xd2511f53030a7825 */ /* 0x000fe200078e00ff */
[----:B------:R-:W-:-:S03]  /*0180*/  IADD3 R3, PT, PT, R5, -0x126145ec, RZ ;  /* 0xed9eba1405037810 */ /* 0x000fc60007ffe0ff */
[----:B------:R-:W-:Y:S01]  /*0190*/  IMAD.WIDE.U32 R8, R9, -0x2daee0ad, RZ ;  /* 0xd2511f5309087825 */ /* 0x000fe200078e00ff */
[----:B------:R-:W-:-:S04]  /*01a0*/  LOP3.LUT R7, R11, R2, R7, 0x96, !PT ;  /* 0x000000020b077212 */ /* 0x000fc800078e9607 */
[----:B------:R-:W-:Y:S01]  /*01b0*/  LOP3.LUT R3, R9, R10, R3, 0x96, !PT ;  /* 0x0000000a09037212 */ /* 0x000fe200078e9603 */
[C---:B------:R-:W-:Y:S02]  /*01c0*/  VIADD R9, R4.reuse, 0x78dde6e4 ;  /* 0x78dde6e404097836 */ /* 0x040fe40000000000 */
[----:B------:R-:W-:Y:S01]  /*01d0*/  IMAD.WIDE.U32 R10, R7, -0x326172a9, RZ ;  /* 0xcd9e8d57070a7825 */ /* 0x000fe200078e00ff */
[----:B------:R-:W-:-:S03]  /*01e0*/  IADD3 R7, PT, PT, R4, 0x1715609d, RZ ;  /* 0x1715609d04077810 */ /* 0x000fc60007ffe0ff */
[----:B------:R-:W-:Y:S01]  /*01f0*/  IMAD.WIDE.U32 R2, R3, -0x326172a9, RZ ;  /* 0xcd9e8d5703027825 */ /* 0x000fe200078e00ff */
[----:B------:R-:W-:-:S04]  /*0200*/  LOP3.LUT R9, R11, R6, R9, 0x96, !PT ;  /* 0x000000060b097212 */ /* 0x000fc800078e9609 */
[----:B------:R-:W-:Y:S01]  /*0210*/  LOP3.LUT R7, R3, R10, R7, 0x96, !PT ;  /* 0x0000000a03077212 */ /* 0x000fe200078e9607 */
[----:B------:R-:W-:Y:S02]  /*0220*/  VIADD R3, R5, 0xa9066899 ;  /* 0xa906689905037836 */ /* 0x000fe40000000000 */
[----:B------:R-:W-:Y:S01]  /*0230*/  IMAD.WIDE.U32 R10, R9, -0x2daee0ad, RZ ;  /* 0xd2511f53090a7825 */ /* 0x000fe200078e00ff */
[----:B------:R-:W-:-:S03]  /*0240*/  IADD3 R9, PT, PT, R5, 0x646e171e, RZ ;  /* 0x646e171e05097810 */ /* 0x000fc60007ffe0ff */
        /* <DEDUP_REMOVED lines=9> */
[----:B------:R-:W-:Y:S01]  /*02e0*/  VIADD R9, R5, 0x1fd5c5a3 ;  /* 0x1fd5c5a305097836 */ /* 0x000fe20000000000 */
[----:B------:R-:W1:Y:S01]  /*02f0*/  LDC.64 R2, c[0x0][0x380] ;  /* 0x0000e000ff027b82 */ /* 0x000e620000000a00 */
[----:B------:R-:W-:Y:S01]  /*0300*/  IMAD.WIDE.U32 R12, R7, -0x2daee0ad, RZ ;  /* 0xd2511f53070c7825 */ /* 0x000fe200078e00ff */
[----:B------:R-:W-:-:S03]  /*0310*/  IADD3 R7, PT, PT, R5, -0x24c28bd8, RZ ;  /* 0xdb3d742805077810 */ /* 0x000fc60007ffe0ff */
[----:B------:R-:W-:Y:S01]  /*0320*/  IMAD.WIDE.U32 R10, R10, -0x2daee0ad, RZ ;  /* 0xd2511f530a0a7825 */ /* 0x000fe200078e00ff */
[----:B------:R-:W-:-:S03]  /*0330*/  LOP3.LUT R6, R13, R6, R9, 0x96, !PT ;  /* 0x000000060d067212 */ /* 0x000fc600078e9609 */
[----:B------:R-:W-:Y:S01]  /*0340*/  VIADD R9, R4, 0xf1bbcdc8 ;  /* 0xf1bbcdc804097836 */ /* 0x000fe20000000000 */
[----:B------:R-:W-:Y:S01]  /*0350*/  LOP3.LUT R14, R11, R12, R7, 0x96, !PT ;  /* 0x0000000c0b0e7212 */ /* 0x000fe200078e9607 */
[----:B------:R-:W-:Y:S01]  /*0360*/  IMAD.WIDE.U32 R6, R6, -0x326172a9, RZ ;  /* 0xcd9e8d5706067825 */ /* 0x000fe200078e00ff */
[----:B------:R-:W2:Y:S01]  /*0370*/  LDC.64 R12, c[0x0][0x388] ;  /* 0x0000e200ff0c7b82 */ /* 0x000ea20000000a00 */
[----:B------:R-:W-:Y:S02]  /*0380*/  IADD3 R11, PT, PT, R4, -0x700cb87f, RZ ;  /* 0x8ff34781040b7810 */ /* 0x000fe40007ffe0ff */
[----:B------:R-:W-:Y:S01]  /*0390*/  IMAD.WIDE.U32 R14, R14, -0x326172a9, RZ ;  /* 0xcd9e8d570e0e7825 */ /* 0x000fe200078e00ff */
[----:B------:R-:W-:Y:S02]  /*03a0*/  LOP3.LUT R9, R7, R8, R9, 0x96, !PT ;  /* 0x0000000807097212 */ /* 0x000fe400078e9609 */
[----:B------:R-:W-:Y:S02]  /*03b0*/  MOV R7, RZ ;  /* 0x000000ff00077202 */ /* 0x000fe40000000f00 */
[----:B------:R-:W-:Y:S01]  /*03c0*/  LOP3.LUT R8, R15, R6, R11, 0x96, !PT ;  /* 0x000000060f087212 */ /* 0x000fe200078e960b */
[----:B------:R-:W-:-:S04]  /*03d0*/  IMAD.WIDE.U32 R16, R9, -0x2daee0ad, RZ ;  /* 0xd2511f5309107825 */ /* 0x000fc800078e00ff */
[----:B------:R-:W-:Y:S01]  /*03e0*/  HFMA2 R6, -RZ, RZ, 0, 5.9604644775390625e-08 ;  /* 0x00000001ff067431 */ /* 0x000fe200000001ff */
[----:B------:R-:W-:Y:S01]  /*03f0*/  I2FP.F32.U32 R0, R8 ;  /* 0x0000000800007245 */ /* 0x000fe20000201000 */
[----:B------:R-:W-:Y:S01]  /*0400*/  VIADD R9, R5, 0x96a522ad ;  /* 0x96a522ad05097836 */ /* 0x000fe20000000000 */
[----:B------:R-:W-:Y:S01]  /*0410*/  MOV R11, R16 ;  /* 0x00000010000b7202 */ /* 0x000fe20000000f00 */
[----:B------:R-:W-:Y:S02]  /*0420*/  IMAD.MOV.U32 R15, RZ, RZ, 0x2f800000 ;  /* 0x2f800000ff0f7424 */ /* 0x000fe400078e00ff */
[----:B-1----:R-:W-:Y:S01]  /*0430*/  IMAD.WIDE R2, R4, 0x40, R2 ;  /* 0x0000004004027825 */ /* 0x002fe200078e0202 */
[----:B------:R-:W-:-:S03]  /*0440*/  LOP3.LUT R10, R17, R10, R9, 0x96, !PT ;  /* 0x0000000a110a7212 */ /* 0x000fc600078e9609 */
[----:B------:R-:W-:Y:S01]  /*0450*/  FFMA R15, R0, R15, 1.1641532182693481445e-10 ;  /* 0x2f000000000f7423 */ /* 0x000fe2000000000f */
[----:B------:R-:W-:Y:S01]  /*0460*/  MOV R9, R14 ;  /* 0x0000000e00097202 */ /* 0x000fe20000000f00 */
[----:B0-----:R-:W-:Y:S01]  /*0470*/  STG.E.128 desc[UR4][R2.64+0x20], R4 ;  /* 0x0000200402007986 */ /* 0x001fe2000c101d04 */
[----:B--2---:R-:W-:-:S03]  /*0480*/  IMAD.WIDE R12, R4, 0x4, R12 ;  /* 0x00000004040c7825 */ /* 0x004fc600078e020c */
[----:B------:R-:W-:Y:S04]  /*0490*/  STG.E.64 desc[UR4][R2.64+0x30], RZ ;  /* 0x000030ff02007986 */ /* 0x000fe8000c101b04 */
[----:B------:R-:W-:Y:S04]  /*04a0*/  STG.E.64 desc[UR4][R2.64+0x38], RZ ;  /* 0x000038ff02007986 */ /* 0x000fe8000c101b04 */
[----:B------:R-:W-:Y:S04]  /*04b0*/  STG.E.128 desc[UR4][R2.64], RZ ;  /* 0x000000ff02007986 */ /* 0x000fe8000c101d04 */
[----:B------:R-:W-:Y:S04]  /*04c0*/  STG.E.128 desc[UR4][R2.64+0x10], R8 ;  /* 0x0000100802007986 */ /* 0x000fe8000c101d04 */
[----:B------:R-:W-:Y:S01]  /*04d0*/  STG.E desc[UR4][R12.64], R15 ;  /* 0x0000000f0c007986 */ /* 0x000fe2000c101904 */
[----:B------:R-:W-:Y:S05]  /*04e0*/  EXIT ;  /* 0x000000000000794d */ /* 0x000fea0003800000 */
.L_x_0:
[----:B------:R-:W-:-:S00]  /*04f0*/  BRA `(.L_x_0) ;  /* 0xfffffffc00fc7947 */ /* 0x000fc0000383ffff */
[----:B------:R-:W-:-:S00]  /*0500*/  NOP ;  /* 0x0000000000007918 */ /* 0x000fc00000000000 */
[----:B------:R-:W-:-:S00]  /*0510*/  NOP ;  /* 0x0000000000007918 */ /* 0x000fc00000000000 */
[----:B------:R-:W-:-:S00]  /*0520*/  NOP ;  /* 0x0000000000007918 */ /* 0x000fc00000000000 */
[----:B------:R-:W-:-:S00]  /*0530*/  NOP ;  /* 0x0000000000007918 */ /* 0x000fc00000000000 */
[----:B------:R-:W-:-:S00]  /*0540*/  NOP ;  /* 0x0000000000007918 */ /* 0x000fc00000000000 */
[----:B------:R-:W-:-:S00]  /*0550*/  NOP ;  /* 0x0000000000007918 */ /* 0x000fc00000000000 */
[----:B------:R-:W-:-:S00]  /*0560*/  NOP ;  /* 0x0000000000007918 */ /* 0x000fc00000000000 */
[----:B------:R-:W-:-:S00]  /*0570*/  NOP ;  /* 0x0000000000007918 */ /* 0x000fc00000000000 */
.L_x_1:


//--------------------- .nv.global.init           --------------------------
	.section	.nv.global.init,"aw",@progbits
	.align	4
.nv.global.init:
	.type		mrg32k3aM1SubSeq,@object
	.size		mrg32k3aM1SubSeq,(mrg32k3aM2SubSeq - mrg32k3aM1SubSeq)
mrg32k3aM1SubSeq:
        /*0000*/ 	.byte	0x0b, 0xcc, 0xee, 0x04, 0x73, 0x29, 0x8b, 0x6f, 0xf6, 0x53, 0x03, 0xf6, 0x23, 0xf6, 0xea, 0xda
        /* <DEDUP_REMOVED lines=125> */
	.type		mrg32k3aM2SubSeq,@object
	.size		mrg32k3aM2SubSeq,(mrg32k3aM1 - mrg32k3aM2SubSeq)
mrg32k3aM2SubSeq:
        /* <DEDUP_REMOVED lines=126> */
	.type		mrg32k3aM1,@object
	.size		mrg32k3aM1,(mrg32k3aM1Seq - mrg32k3aM1)
mrg32k3aM1:
        /* <DEDUP_REMOVED lines=144> */
	.type		mrg32k3aM1Seq,@object
	.size		mrg32k3aM1Seq,(mrg32k3aM2 - mrg32k3aM1Seq)
mrg32k3aM1Seq:
        /* <DEDUP_REMOVED lines=144> */
	.type		mrg32k3aM2,@object
	.size		mrg32k3aM2,(mrg32k3aM2Seq - mrg32k3aM2)
mrg32k3aM2:
        /* <DEDUP_REMOVED lines=144> */
	.type		mrg32k3aM2Seq,@object
	.size		mrg32k3aM2Seq,(precalc_xorwow_matrix - mrg32k3aM2Seq)
mrg32k3aM2Seq:
        /* <DEDUP_REMOVED lines=144> */
	.type		precalc_xorwow_matrix,@object
	.size		precalc_xorwow_matrix,(precalc_xorwow_offset_matrix - precalc_xorwow_matrix)
precalc_xorwow_matrix:
        /* <DEDUP_REMOVED lines=6400> */
	.type		precalc_xorwow_offset_matrix,@object
	.size		precalc_xorwow_offset_matrix,(.L_1 - precalc_xorwow_offset_matrix)
precalc_xorwow_offset_matrix:
        /* <DEDUP_REMOVED lines=6400> */
.L_1:


//--------------------- .nv.shared.reserved.0     --------------------------
	.section	.nv.shared.reserved.0,"aw",@nobits
	.weak		__nv_reservedSMEM_offset_0_alias
	.size		__nv_reservedSMEM_offset_0_alias, 0, 64
	.other		__nv_reservedSMEM_offset_0_alias,@"STO_CUDA_RESERVED_SHARED STV_DEFAULT"
__nv_reservedSMEM_offset_0_alias:
	.zero		0
	.zero		64


//--------------------- .nv.constant0._Z21generateRandomNumbersP24curandStatePhilox4_32_10Pf --------------------------
	.section	.nv.constant0._Z21generateRandomNumbersP24curandStatePhilox4_32_10Pf,"a",@progbits
	.sectionflags	@""
	.align	4
.nv.constant0._Z21generateRandomNumbersP24curandStatePhilox4_32_10Pf:
	.zero		912


//--------------------- SYMBOLS --------------------------

	.type		.nv.reservedSmem.offset0,@object
	.size		.nv.reservedSmem.offset0,0x4
